//
// Generated by NVIDIA NVVM Compiler
//
// Compiler Build ID: CL-36424714
// Cuda compilation tools, release 13.0, V13.0.88
// Based on NVVM 20.0.0
//

.version 9.0
.target sm_100
.address_size 64

	// .globl	_Z10sum_kernelPKiPii
.extern .shared .align 16 .b8 block_shared_data[];

.visible .entry _Z10sum_kernelPKiPii(
	.param .u64 .ptr .align 1 _Z10sum_kernelPKiPii_param_0,
	.param .u64 .ptr .align 1 _Z10sum_kernelPKiPii_param_1,
	.param .u32 _Z10sum_kernelPKiPii_param_2
)
{
	.reg .pred 	%p<6>;
	.reg .b32 	%r<23>;
	.reg .b64 	%rd<7>;

	ld.param.u64 	%rd1, [_Z10sum_kernelPKiPii_param_0];
	ld.param.u64 	%rd2, [_Z10sum_kernelPKiPii_param_1];
	ld.param.u32 	%r10, [_Z10sum_kernelPKiPii_param_2];
	mov.u32 	%r1, %tid.x;
	mov.u32 	%r11, %ctaid.x;
	mov.u32 	%r22, %ntid.x;
	mad.lo.s32 	%r3, %r11, %r22, %r1;
	setp.ge.u32 	%p1, %r3, %r10;
	mov.b32 	%r21, 0;
	@%p1 bra 	$L__BB0_2;
	cvta.to.global.u64 	%rd3, %rd1;
	mul.wide.u32 	%rd4, %r3, 4;
	add.s64 	%rd5, %rd3, %rd4;
	ld.global.u32 	%r21, [%rd5];
$L__BB0_2:
	shl.b32 	%r12, %r1, 2;
	mov.u32 	%r13, block_shared_data;
	add.s32 	%r6, %r13, %r12;
	st.shared.u32 	[%r6], %r21;
	bar.sync 	0;
	setp.lt.u32 	%p2, %r22, 2;
	@%p2 bra 	$L__BB0_6;
$L__BB0_3:
	shr.u32 	%r8, %r22, 1;
	setp.ge.u32 	%p3, %r1, %r8;
	@%p3 bra 	$L__BB0_5;
	shl.b32 	%r14, %r8, 2;
	add.s32 	%r15, %r6, %r14;
	ld.shared.u32 	%r16, [%r15];
	ld.shared.u32 	%r17, [%r6];
	add.s32 	%r18, %r17, %r16;
	st.shared.u32 	[%r6], %r18;
$L__BB0_5:
	bar.sync 	0;
	setp.gt.u32 	%p4, %r22, 3;
	mov.u32 	%r22, %r8;
	@%p4 bra 	$L__BB0_3;
$L__BB0_6:
	setp.ne.s32 	%p5, %r1, 0;
	@%p5 bra 	$L__BB0_8;
	ld.shared.u32 	%r19, [block_shared_data];
	cvta.to.global.u64 	%rd6, %rd2;
	atom.global.add.u32 	%r20, [%rd6], %r19;
$L__BB0_8:
	ret;

}


// ===== COMPILED SASS (sm_100) =====

	.target	sm_100

	.elftype	@"ET_EXEC"


//--------------------- .note.nv.tkinfo           --------------------------
	.section	.note.nv.tkinfo,"",@"SHT_NOTE"
	.sectionflags	@"SHF_NOTE_NV_TKINFO"
	.tkinfo
        /*0018*/ 	.word	0x00000002
        /*0030*/ 	.string	""
        /*0030*/ 	.string	"ptxas"
        /*0030*/ 	.string	"Cuda compilation tools, release 13.0, V13.0.88"
        /*0030*/ 	.string	"Build cuda_13.0.r13.0/compiler.36424714_0"
        /*0030*/ 	.string	"-arch sm_100 -m 64 "



//--------------------- .note.nv.cuinfo           --------------------------
	.section	.note.nv.cuinfo,"",@"SHT_NOTE"
	.sectionflags	@"SHF_NOTE_NV_CUINFO"
        /*0018*/ 	.short	0x0002
        /*001a*/ 	.short	0x0064
        /*001c*/ 	.short	0x0082
	.zero		2


//--------------------- .nv.info                  --------------------------
	.section	.nv.info,"",@"SHT_CUDA_INFO"
	.align	4


	//----- nvinfo : EIATTR_REGCOUNT
	.align		4
        /*0000*/ 	.byte	0x04, 0x2f
        /*0002*/ 	.short	(.L_1 - .L_0)
	.align		4
.L_0:
        /*0004*/ 	.word	index@(_Z10sum_kernelPKiPii)
        /*0008*/ 	.word	0x0000000a


	//----- nvinfo : EIATTR_FRAME_SIZE
	.align		4
.L_1:
        /*000c*/ 	.byte	0x04, 0x11
        /*000e*/ 	.short	(.L_3 - .L_2)
	.align		4
.L_2:
        /*0010*/ 	.word	index@(_Z10sum_kernelPKiPii)
        /*0014*/ 	.word	0x00000000


	//----- nvinfo : EIATTR_MIN_STACK_SIZE
	.align		4
.L_3:
        /*0018*/ 	.byte	0x04, 0x12
        /*001a*/ 	.short	(.L_5 - .L_4)
	.align		4
.L_4:
        /*001c*/ 	.word	index@(_Z10sum_kernelPKiPii)
        /*0020*/ 	.word	0x00000000
.L_5:


//--------------------- .nv.compat                --------------------------
	.section	.nv.compat,"",@"SHT_CUDA_COMPAT_INFO"
	.align	4
        /*0000*/ 	.byte	0x02, 0x09, 0x00, 0x00, 0x02, 0x02, 0x01, 0x00, 0x02, 0x05, 0x05, 0x00, 0x03, 0x07, 0x01, 0x01
        /*0010*/ 	.byte	0x02, 0x03, 0x00, 0x00, 0x02, 0x06, 0x01, 0x00, 0x04, 0x0b, 0x08, 0x00, 0x09, 0x00, 0x00, 0x00
        /*0020*/ 	.byte	0x00, 0x00, 0x00, 0x00


//--------------------- .nv.info._Z10sum_kernelPKiPii --------------------------
	.section	.nv.info._Z10sum_kernelPKiPii,"",@"SHT_CUDA_INFO"
	.sectionflags	@""
	.align	4


	//----- nvinfo : EIATTR_CUDA_API_VERSION
	.align		4
        /*0000*/ 	.byte	0x04, 0x37
        /*0002*/ 	.short	(.L_7 - .L_6)
.L_6:
        /*0004*/ 	.word	0x00000082


	//----- nvinfo : EIATTR_KPARAM_INFO
	.align		4
.L_7:
        /*0008*/ 	.byte	0x04, 0x17
        /*000a*/ 	.short	(.L_9 - .L_8)
.L_8:
        /*000c*/ 	.word	0x00000000
        /*0010*/ 	.short	0x0002
        /*0012*/ 	.short	0x0010
        /*0014*/ 	.byte	0x00, 0xf0, 0x11, 0x00


	//----- nvinfo : EIATTR_KPARAM_INFO
	.align		4
.L_9:
        /*0018*/ 	.byte	0x04, 0x17
        /*001a*/ 	.short	(.L_11 - .L_10)
.L_10:
        /*001c*/ 	.word	0x00000000
        /*0020*/ 	.short	0x0001
        /*0022*/ 	.short	0x0008
        /*0024*/ 	.byte	0x00, 0xf5, 0x21, 0x00


	//----- nvinfo : EIATTR_KPARAM_INFO
	.align		4
.L_11:
        /*0028*/ 	.byte	0x04, 0x17
        /*002a*/ 	.short	(.L_13 - .L_12)
.L_12:
        /*002c*/ 	.word	0x00000000
        /*0030*/ 	.short	0x0000
        /*0032*/ 	.short	0x0000
        /*0034*/ 	.byte	0x00, 0xf5, 0x21, 0x00


	//----- nvinfo : EIATTR_SPARSE_MMA_MASK
	.align		4
.L_13:
        /*0038*/ 	.byte	0x03, 0x50
        /*003a*/ 	.short	0x0000


	//----- nvinfo : EIATTR_MAXREG_COUNT
	.align		4
        /*003c*/ 	.byte	0x03, 0x1b
        /*003e*/ 	.short	0x00ff


	//----- nvinfo : EIATTR_NUM_BARRIERS
	.align		4
        /*0040*/ 	.byte	0x02, 0x4c
        /*0042*/ 	.byte	0x01
	.zero		1


	//----- nvinfo : EIATTR_MERCURY_ISA_VERSION
	.align		4
        /*0044*/ 	.byte	0x03, 0x5f
        /*0046*/ 	.short	0x0101


	//----- nvinfo : EIATTR_VRC_CTA_INIT_COUNT
	.align		4
        /*0048*/ 	.byte	0x02, 0x4a
	.zero		1
	.zero		1


	//----- nvinfo : EIATTR_EXIT_INSTR_OFFSETS
	.align		4
        /*004c*/ 	.byte	0x04, 0x1c
        /*004e*/ 	.short	(.L_15 - .L_14)


	//   ....[0]....
.L_14:
        /*0050*/ 	.word	0x00000200


	//   ....[1]....
        /*0054*/ 	.word	0x00000270


	//----- nvinfo : EIATTR_CBANK_PARAM_SIZE
	.align		4
.L_15:
        /*0058*/ 	.byte	0x03, 0x19
        /*005a*/ 	.short	0x0014


	//----- nvinfo : EIATTR_PARAM_CBANK
	.align		4
        /*005c*/ 	.byte	0x04, 0x0a
        /*005e*/ 	.short	(.L_17 - .L_16)
	.align		4
.L_16:
        /*0060*/ 	.word	index@(.nv.constant0._Z10sum_kernelPKiPii)
        /*0064*/ 	.short	0x0380
        /*0066*/ 	.short	0x0014


	//----- nvinfo : EIATTR_SW_WAR
	.align		4
.L_17:
        /*0068*/ 	.byte	0x04, 0x36
        /*006a*/ 	.short	(.L_19 - .L_18)
.L_18:
        /*006c*/ 	.word	0x00000008
.L_19:


//--------------------- .nv.callgraph             --------------------------
	.section	.nv.callgraph,"",@"SHT_CUDA_CALLGRAPH"
	.align	4
	.sectionentsize	8
	.align		4
        /*0000*/ 	.word	0x00000000
	.align		4
        /*0004*/ 	.word	0xffffffff
	.align		4
        /*0008*/ 	.word	0x00000000
	.align		4
        /*000c*/ 	.word	0xfffffffe
	.align		4
        /*0010*/ 	.word	0x00000000
	.align		4
        /*0014*/ 	.word	0xfffffffd
	.align		4
        /*0018*/ 	.word	0x00000000
	.align		4
        /*001c*/ 	.word	0xfffffffc


//--------------------- .text._Z10sum_kernelPKiPii --------------------------
	.section	.text._Z10sum_kernelPKiPii,"ax",@progbits
	.align	128
        .global         _Z10sum_kernelPKiPii
        .type           _Z10sum_kernelPKiPii,@function
        .size           _Z10sum_kernelPKiPii,(.L_x_3 - _Z10sum_kernelPKiPii)
        .other          _Z10sum_kernelPKiPii,@"STO_CUDA_ENTRY STV_DEFAULT"
_Z10sum_kernelPKiPii:
.text._Z10sum_kernelPKiPii:
[----:B------:R-:W-:Y:S01]  /*0000*/  LDC R1, c[0x0][0x37c] ;  /* 0x0000df00ff017b82 */ /* 0x000fe20000000800 */
[----:B------:R-:W0:Y:S07]  /*0010*/  S2R R7, SR_TID.X ;  /* 0x0000000000077919 */ /* 0x000e2e0000002100 */
[----:B------:R-:W0:Y:S01]  /*0020*/  S2UR UR4, SR_CTAID.X ;  /* 0x00000000000479c3 */ /* 0x000e220000002500 */
[----:B------:R-:W1:Y:S01]  /*0030*/  LDCU UR5, c[0x0][0x390] ;  /* 0x00007200ff0577ac */ /* 0x000e620008000800 */
[----:B------:R-:W-:Y:S01]  /*0040*/  IMAD.MOV.U32 R4, RZ, RZ, RZ ;  /* 0x000000ffff047224 */ /* 0x000fe200078e00ff */
[----:B------:R-:W2:Y:S05]  /*0050*/  LDCU.64 UR6, c[0x0][0x358] ;  /* 0x00006b00ff0677ac */ /* 0x000eaa0008000a00 */
[----:B------:R-:W0:Y:S02]  /*0060*/  LDC R0, c[0x0][0x360] ;  /* 0x0000d800ff007b82 */ /* 0x000e240000000800 */
[----:B0-----:R-:W-:-:S05]  /*0070*/  IMAD R5, R0, UR4, R7 ;  /* 0x0000000400057c24 */ /* 0x001fca000f8e0207 */
[----:B-1----:R-:W-:-:S13]  /*0080*/  ISETP.GE.U32.AND P0, PT, R5, UR5, PT ;  /* 0x0000000505007c0c */ /* 0x002fda000bf06070 */
[----:B------:R-:W0:Y:S02]  /*0090*/  @!P0 LDC.64 R2, c[0x0][0x380] ;  /* 0x0000e000ff028b82 */ /* 0x000e240000000a00 */
[----:B0-----:R-:W-:-:S05]  /*00a0*/  @!P0 IMAD.WIDE.U32 R2, R5, 0x4, R2 ;  /* 0x0000000405028825 */ /* 0x001fca00078e0002 */
[----:B--2---:R-:W2:Y:S01]  /*00b0*/  @!P0 LDG.E R4, desc[UR6][R2.64] ;  /* 0x0000000602048981 */ /* 0x004ea2000c1e1900 */
[----:B------:R-:W0:Y:S01]  /*00c0*/  S2UR UR5, SR_CgaCtaId ;  /* 0x00000000000579c3 */ /* 0x000e220000008800 */
[----:B------:R-:W-:Y:S01]  /*00d0*/  UMOV UR4, 0x400 ;  /* 0x0000040000047882 */ /* 0x000fe20000000000 */
[----:B------:R-:W-:Y:S02]  /*00e0*/  ISETP.GE.U32.AND P1, PT, R0, 0x2, PT ;  /* 0x000000020000780c */ /* 0x000fe40003f26070 */
[----:B------:R-:W-:Y:S01]  /*00f0*/  ISETP.NE.AND P0, PT, R7, RZ, PT ;  /* 0x000000ff0700720c */ /* 0x000fe20003f05270 */
[----:B0-----:R-:W-:-:S06]  /*0100*/  ULEA UR4, UR5, UR4, 0x18 ;  /* 0x0000000405047291 */ /* 0x001fcc000f8ec0ff */
[----:B------:R-:W-:-:S05]  /*0110*/  LEA R5, R7, UR4, 0x2 ;  /* 0x0000000407057c11 */ /* 0x000fca000f8e10ff */
[----:B--2---:R0:W-:Y:S01]  /*0120*/  STS [R5], R4 ;  /* 0x0000000405007388 */ /* 0x0041e20000000800 */
[----:B------:R-:W-:Y:S06]  /*0130*/  BAR.SYNC.DEFER_BLOCKING 0x0 ;  /* 0x0000000000007b1d */ /* 0x000fec0000010000 */
[----:B------:R-:W-:Y:S05]  /*0140*/  @!P1 BRA `(.L_x_0) ;  /* 0x00000000002c9947 */ /* 0x000fea0003800000 */
.L_x_1:
[----:B------:R-:W-:-:S04]  /*0150*/  SHF.R.U32.HI R6, RZ, 0x1, R0 ;  /* 0x00000001ff067819 */ /* 0x000fc80000011600 */
[----:B------:R-:W-:-:S13]  /*0160*/  ISETP.GE.U32.AND P1, PT, R7, R6, PT ;  /* 0x000000060700720c */ /* 0x000fda0003f26070 */
[----:B------:R-:W-:Y:S01]  /*0170*/  @!P1 IMAD R2, R6, 0x4, R5 ;  /* 0x0000000406029824 */ /* 0x000fe200078e0205 */
[----:B------:R-:W-:Y:S05]  /*0180*/  @!P1 LDS R3, [R5] ;  /* 0x0000000005039984 */ /* 0x000fea0000000800 */
[----:B------:R-:W0:Y:S02]  /*0190*/  @!P1 LDS R2, [R2] ;  /* 0x0000000002029984 */ /* 0x000e240000000800 */
[----:B0-----:R-:W-:-:S05]  /*01a0*/  @!P1 IMAD.IADD R4, R2, 0x1, R3 ;  /* 0x0000000102049824 */ /* 0x001fca00078e0203 */
[----:B------:R1:W-:Y:S01]  /*01b0*/  @!P1 STS [R5], R4 ;  /* 0x0000000405009388 */ /* 0x0003e20000000800 */
[----:B------:R-:W-:Y:S01]  /*01c0*/  BAR.SYNC.DEFER_BLOCKING 0x0 ;  /* 0x0000000000007b1d */ /* 0x000fe20000010000 */
[----:B------:R-:W-:Y:S01]  /*01d0*/  ISETP.GT.U32.AND P1, PT, R0, 0x3, PT ;  /* 0x000000030000780c */ /* 0x000fe20003f24070 */
[----:B------:R-:W-:-:S12]  /*01e0*/  IMAD.MOV.U32 R0, RZ, RZ, R6 ;  /* 0x000000ffff007224 */ /* 0x000fd800078e0006 */
[----:B-1----:R-:W-:Y:S05]  /*01f0*/  @P1 BRA `(.L_x_1) ;  /* 0xfffffffc00d41947 */ /* 0x002fea000383ffff */
.L_x_0:
[----:B------:R-:W-:Y:S05]  /*0200*/  @P0 EXIT ;  /* 0x000000000000094d */ /* 0x000fea0003800000 */
[----:B------:R-:W1:Y:S01]  /*0210*/  S2UR UR5, SR_CgaCtaId ;  /* 0x00000000000579c3 */ /* 0x000e620000008800 */
[----:B------:R-:W-:-:S07]  /*0220*/  UMOV UR4, 0x400 ;  /* 0x0000040000047882 */ /* 0x000fce0000000000 */
[----:B------:R-:W2:Y:S01]  /*0230*/  LDC.64 R2, c[0x0][0x388] ;  /* 0x0000e200ff027b82 */ /* 0x000ea20000000a00 */
[----:B-1----:R-:W-:-:S09]  /*0240*/  ULEA UR4, UR5, UR4, 0x18 ;  /* 0x0000000405047291 */ /* 0x002fd2000f8ec0ff */
[----:B0-----:R-:W2:Y:S04]  /*0250*/  LDS R5, [UR4] ;  /* 0x00000004ff057984 */ /* 0x001ea80008000800 */
[----:B--2---:R-:W-:Y:S01]  /*0260*/  REDG.E.ADD.STRONG.GPU desc[UR6][R2.64], R5 ;  /* 0x000000050200798e */ /* 0x004fe2000c12e106 */
[----:B------:R-:W-:Y:S05]  /*0270*/  EXIT ;  /* 0x000000000000794d */ /* 0x000fea0003800000 */
.L_x_2:
[----:B------:R-:W-:-:S00]  /*0280*/  BRA `(.L_x_2) ;  /* 0xfffffffc00fc7947 */ /* 0x000fc0000383ffff */
[----:B------:R-:W-:-:S00]  /*0290*/  NOP ;  /* 0x0000000000007918 */ /* 0x000fc00000000000 */
        /* <DEDUP_REMOVED lines=14> */
.L_x_3:


//--------------------- .nv.shared._Z10sum_kernelPKiPii --------------------------
	.section	.nv.shared._Z10sum_kernelPKiPii,"aw",@nobits
	.sectionflags	@""
	.align	16
	.zero		1024


//--------------------- .nv.shared.reserved.0     --------------------------
	.section	.nv.shared.reserved.0,"aw",@nobits
	.weak		__nv_reservedSMEM_offset_0_alias
	.size		__nv_reservedSMEM_offset_0_alias, 0, 64
	.other		__nv_reservedSMEM_offset_0_alias,@"STO_CUDA_RESERVED_SHARED STV_DEFAULT"
__nv_reservedSMEM_offset_0_alias:
	.zero		0
	.zero		64


//--------------------- .nv.constant0._Z10sum_kernelPKiPii --------------------------
	.section	.nv.constant0._Z10sum_kernelPKiPii,"a",@progbits
	.sectionflags	@""
	.align	4
.nv.constant0._Z10sum_kernelPKiPii:
	.zero		916


//--------------------- SYMBOLS --------------------------

	.type		.nv.reservedSmem.offset0,@object
	.size		.nv.reservedSmem.offset0,0x4
	.type		.nv.reservedSmem.cap,@object
	.size		.nv.reservedSmem.cap,0x4
